//
// Generated by NVIDIA NVVM Compiler
//
// Compiler Build ID: CL-36424714
// Cuda compilation tools, release 13.0, V13.0.88
// Based on NVVM 20.0.0
//

.version 9.0
.target sm_100
.address_size 64

	// .globl	_Z5task2Pii

.visible .entry _Z5task2Pii(
	.param .u64 .ptr .align 1 _Z5task2Pii_param_0,
	.param .u32 _Z5task2Pii_param_1
)
{
	.reg .b32 	%r<7>;
	.reg .b64 	%rd<5>;

	ld.param.u64 	%rd1, [_Z5task2Pii_param_0];
	ld.param.u32 	%r1, [_Z5task2Pii_param_1];
	cvta.to.global.u64 	%rd2, %rd1;
	mov.u32 	%r2, %tid.x;
	mov.u32 	%r3, %ctaid.x;
	mad.lo.s32 	%r4, %r1, %r2, %r3;
	mov.u32 	%r5, %ntid.x;
	mad.lo.s32 	%r6, %r3, %r5, %r2;
	mul.wide.u32 	%rd3, %r6, 4;
	add.s64 	%rd4, %rd2, %rd3;
	st.global.u32 	[%rd4], %r4;
	ret;

}


// ===== COMPILED SASS (sm_100) =====

	.target	sm_100

	.elftype	@"ET_EXEC"


//--------------------- .note.nv.tkinfo           --------------------------
	.section	.note.nv.tkinfo,"",@"SHT_NOTE"
	.sectionflags	@"SHF_NOTE_NV_TKINFO"
	.tkinfo
        /*0018*/ 	.word	0x00000002
        /*0030*/ 	.string	""
        /*0030*/ 	.string	"ptxas"
        /*0030*/ 	.string	"Cuda compilation tools, release 13.0, V13.0.88"
        /*0030*/ 	.string	"Build cuda_13.0.r13.0/compiler.36424714_0"
        /*0030*/ 	.string	"-arch sm_100 -m 64 "



//--------------------- .note.nv.cuinfo           --------------------------
	.section	.note.nv.cuinfo,"",@"SHT_NOTE"
	.sectionflags	@"SHF_NOTE_NV_CUINFO"
        /*0018*/ 	.short	0x0002
        /*001a*/ 	.short	0x0064
        /*001c*/ 	.short	0x0082
	.zero		2


//--------------------- .nv.info                  --------------------------
	.section	.nv.info,"",@"SHT_CUDA_INFO"
	.align	4


	//----- nvinfo : EIATTR_REGCOUNT
	.align		4
        /*0000*/ 	.byte	0x04, 0x2f
        /*0002*/ 	.short	(.L_1 - .L_0)
	.align		4
.L_0:
        /*0004*/ 	.word	index@(_Z5task2Pii)
        /*0008*/ 	.word	0x0000000a


	//----- nvinfo : EIATTR_FRAME_SIZE
	.align		4
.L_1:
        /*000c*/ 	.byte	0x04, 0x11
        /*000e*/ 	.short	(.L_3 - .L_2)
	.align		4
.L_2:
        /*0010*/ 	.word	index@(_Z5task2Pii)
        /*0014*/ 	.word	0x00000000


	//----- nvinfo : EIATTR_MIN_STACK_SIZE
	.align		4
.L_3:
        /*0018*/ 	.byte	0x04, 0x12
        /*001a*/ 	.short	(.L_5 - .L_4)
	.align		4
.L_4:
        /*001c*/ 	.word	index@(_Z5task2Pii)
        /*0020*/ 	.word	0x00000000
.L_5:


//--------------------- .nv.compat                --------------------------
	.section	.nv.compat,"",@"SHT_CUDA_COMPAT_INFO"
	.align	4
        /*0000*/ 	.byte	0x02, 0x09, 0x00, 0x00, 0x02, 0x02, 0x01, 0x00, 0x02, 0x05, 0x05, 0x00, 0x03, 0x07, 0x01, 0x01
        /*0010*/ 	.byte	0x02, 0x03, 0x00, 0x00, 0x02, 0x06, 0x01, 0x00, 0x04, 0x0b, 0x08, 0x00, 0x09, 0x00, 0x00, 0x00
        /*0020*/ 	.byte	0x00, 0x00, 0x00, 0x00


//--------------------- .nv.info._Z5task2Pii      --------------------------
	.section	.nv.info._Z5task2Pii,"",@"SHT_CUDA_INFO"
	.sectionflags	@""
	.align	4


	//----- nvinfo : EIATTR_CUDA_API_VERSION
	.align		4
        /*0000*/ 	.byte	0x04, 0x37
        /*0002*/ 	.short	(.L_7 - .L_6)
.L_6:
        /*0004*/ 	.word	0x00000082


	//----- nvinfo : EIATTR_KPARAM_INFO
	.align		4
.L_7:
        /*0008*/ 	.byte	0x04, 0x17
        /*000a*/ 	.short	(.L_9 - .L_8)
.L_8:
        /*000c*/ 	.word	0x00000000
        /*0010*/ 	.short	0x0001
        /*0012*/ 	.short	0x0008
        /*0014*/ 	.byte	0x00, 0xf0, 0x11, 0x00


	//----- nvinfo : EIATTR_KPARAM_INFO
	.align		4
.L_9:
        /*0018*/ 	.byte	0x04, 0x17
        /*001a*/ 	.short	(.L_11 - .L_10)
.L_10:
        /*001c*/ 	.word	0x00000000
        /*0020*/ 	.short	0x0000
        /*0022*/ 	.short	0x0000
        /*0024*/ 	.byte	0x00, 0xf5, 0x21, 0x00


	//----- nvinfo : EIATTR_SPARSE_MMA_MASK
	.align		4
.L_11:
        /*0028*/ 	.byte	0x03, 0x50
        /*002a*/ 	.short	0x0000


	//----- nvinfo : EIATTR_MAXREG_COUNT
	.align		4
        /*002c*/ 	.byte	0x03, 0x1b
        /*002e*/ 	.short	0x00ff


	//----- nvinfo : EIATTR_MERCURY_ISA_VERSION
	.align		4
        /*0030*/ 	.byte	0x03, 0x5f
        /*0032*/ 	.short	0x0101


	//----- nvinfo : EIATTR_VRC_CTA_INIT_COUNT
	.align		4
        /*0034*/ 	.byte	0x02, 0x4a
	.zero		1
	.zero		1


	//----- nvinfo : EIATTR_EXIT_INSTR_OFFSETS
	.align		4
        /*0038*/ 	.byte	0x04, 0x1c
        /*003a*/ 	.short	(.L_13 - .L_12)


	//   ....[0]....
.L_12:
        /*003c*/ 	.word	0x000000b0


	//----- nvinfo : EIATTR_CBANK_PARAM_SIZE
	.align		4
.L_13:
        /*0040*/ 	.byte	0x03, 0x19
        /*0042*/ 	.short	0x000c


	//----- nvinfo : EIATTR_PARAM_CBANK
	.align		4
        /*0044*/ 	.byte	0x04, 0x0a
        /*0046*/ 	.short	(.L_15 - .L_14)
	.align		4
.L_14:
        /*0048*/ 	.word	index@(.nv.constant0._Z5task2Pii)
        /*004c*/ 	.short	0x0380
        /*004e*/ 	.short	0x000c


	//----- nvinfo : EIATTR_SW_WAR
	.align		4
.L_15:
        /*0050*/ 	.byte	0x04, 0x36
        /*0052*/ 	.short	(.L_17 - .L_16)
.L_16:
        /*0054*/ 	.word	0x00000008
.L_17:


//--------------------- .nv.callgraph             --------------------------
	.section	.nv.callgraph,"",@"SHT_CUDA_CALLGRAPH"
	.align	4
	.sectionentsize	8
	.align		4
        /*0000*/ 	.word	0x00000000
	.align		4
        /*0004*/ 	.word	0xffffffff
	.align		4
        /*0008*/ 	.word	0x00000000
	.align		4
        /*000c*/ 	.word	0xfffffffe
	.align		4
        /*0010*/ 	.word	0x00000000
	.align		4
        /*0014*/ 	.word	0xfffffffd
	.align		4
        /*0018*/ 	.word	0x00000000
	.align		4
        /*001c*/ 	.word	0xfffffffc


//--------------------- .text._Z5task2Pii         --------------------------
	.section	.text._Z5task2Pii,"ax",@progbits
	.align	128
        .global         _Z5task2Pii
        .type           _Z5task2Pii,@function
        .size           _Z5task2Pii,(.L_x_1 - _Z5task2Pii)
        .other          _Z5task2Pii,@"STO_CUDA_ENTRY STV_DEFAULT"
_Z5task2Pii:
.text._Z5task2Pii:
[----:B------:R-:W-:Y:S01]  /*0000*/  LDC R1, c[0x0][0x37c] ;  /* 0x0000df00ff017b82 */ /* 0x000fe20000000800 */
[----:B------:R-:W0:Y:S07]  /*0010*/  S2R R5, SR_TID.X ;  /* 0x0000000000057919 */ /* 0x000e2e0000002100 */
[----:B------:R-:W0:Y:S01]  /*0020*/  S2UR UR6, SR_CTAID.X ;  /* 0x00000000000679c3 */ /* 0x000e220000002500 */
[----:B------:R-:W1:Y:S07]  /*0030*/  LDCU.64 UR4, c[0x0][0x358] ;  /* 0x00006b00ff0477ac */ /* 0x000e6e0008000a00 */
[----:B------:R-:W0:Y:S08]  /*0040*/  LDC R0, c[0x0][0x360] ;  /* 0x0000d800ff007b82 */ /* 0x000e300000000800 */
[----:B------:R-:W2:Y:S08]  /*0050*/  LDC R4, c[0x0][0x388] ;  /* 0x0000e200ff047b82 */ /* 0x000eb00000000800 */
[----:B------:R-:W3:Y:S01]  /*0060*/  LDC.64 R2, c[0x0][0x380] ;  /* 0x0000e000ff027b82 */ /* 0x000ee20000000a00 */
[----:B0-----:R-:W-:-:S02]  /*0070*/  IMAD R7, R0, UR6, R5 ;  /* 0x0000000600077c24 */ /* 0x001fc4000f8e0205 */
[----:B--2---:R-:W-:Y:S02]  /*0080*/  IMAD R5, R5, R4, UR6 ;  /* 0x0000000605057e24 */ /* 0x004fe4000f8e0204 */
[----:B---3--:R-:W-:-:S05]  /*0090*/  IMAD.WIDE.U32 R2, R7, 0x4, R2 ;  /* 0x0000000407027825 */ /* 0x008fca00078e0002 */
[----:B-1----:R-:W-:Y:S01]  /*00a0*/  STG.E desc[UR4][R2.64], R5 ;  /* 0x0000000502007986 */ /* 0x002fe2000c101904 */
[----:B------:R-:W-:Y:S05]  /*00b0*/  EXIT ;  /* 0x000000000000794d */ /* 0x000fea0003800000 */
.L_x_0:
[----:B------:R-:W-:-:S00]  /*00c0*/  BRA `(.L_x_0) ;  /* 0xfffffffc00fc7947 */ /* 0x000fc0000383ffff */
[----:B------:R-:W-:-:S00]  /*00d0*/  NOP ;  /* 0x0000000000007918 */ /* 0x000fc00000000000 */
        /* <DEDUP_REMOVED lines=10> */
.L_x_1:


//--------------------- .nv.shared.reserved.0     --------------------------
	.section	.nv.shared.reserved.0,"aw",@nobits
	.weak		__nv_reservedSMEM_offset_0_alias
	.size		__nv_reservedSMEM_offset_0_alias, 0, 64
	.other		__nv_reservedSMEM_offset_0_alias,@"STO_CUDA_RESERVED_SHARED STV_DEFAULT"
__nv_reservedSMEM_offset_0_alias:
	.zero		0
	.zero		64


//--------------------- .nv.constant0._Z5task2Pii --------------------------
	.section	.nv.constant0._Z5task2Pii,"a",@progbits
	.sectionflags	@""
	.align	4
.nv.constant0._Z5task2Pii:
	.zero		908


//--------------------- SYMBOLS --------------------------

	.type		.nv.reservedSmem.offset0,@object
	.size		.nv.reservedSmem.offset0,0x4
